//
// Generated by NVIDIA NVVM Compiler
//
// Compiler Build ID: CL-36424714
// Cuda compilation tools, release 13.0, V13.0.88
// Based on NVVM 20.0.0
//

.version 9.0
.target sm_100
.address_size 64

	// .globl	_Z10copyKernelPKfPfii

.visible .entry _Z10copyKernelPKfPfii(
	.param .u64 .ptr .align 1 _Z10copyKernelPKfPfii_param_0,
	.param .u64 .ptr .align 1 _Z10copyKernelPKfPfii_param_1,
	.param .u32 _Z10copyKernelPKfPfii_param_2,
	.param .u32 _Z10copyKernelPKfPfii_param_3
)
{
	.reg .pred 	%p<2>;
	.reg .b32 	%r<12>;
	.reg .b32 	%f<2>;
	.reg .b64 	%rd<9>;

	ld.param.u64 	%rd1, [_Z10copyKernelPKfPfii_param_0];
	ld.param.u64 	%rd2, [_Z10copyKernelPKfPfii_param_1];
	ld.param.u32 	%r2, [_Z10copyKernelPKfPfii_param_2];
	ld.param.u32 	%r3, [_Z10copyKernelPKfPfii_param_3];
	mov.u32 	%r4, %ctaid.x;
	mov.u32 	%r5, %ntid.x;
	mov.u32 	%r6, %tid.x;
	mad.lo.s32 	%r1, %r4, %r5, %r6;
	mul.lo.s32 	%r7, %r3, %r2;
	setp.ge.s32 	%p1, %r1, %r7;
	@%p1 bra 	$L__BB0_2;
	cvta.to.global.u64 	%rd3, %rd1;
	cvta.to.global.u64 	%rd4, %rd2;
	div.s32 	%r8, %r1, %r3;
	mul.lo.s32 	%r9, %r8, %r3;
	sub.s32 	%r10, %r1, %r9;
	mad.lo.s32 	%r11, %r10, %r2, %r8;
	mul.wide.s32 	%rd5, %r1, 4;
	add.s64 	%rd6, %rd3, %rd5;
	ld.global.f32 	%f1, [%rd6];
	mul.wide.s32 	%rd7, %r11, 4;
	add.s64 	%rd8, %rd4, %rd7;
	st.global.f32 	[%rd8], %f1;
$L__BB0_2:
	ret;

}
	// .globl	_Z22copyKernelWithPressurePKfPfii
.visible .entry _Z22copyKernelWithPressurePKfPfii(
	.param .u64 .ptr .align 1 _Z22copyKernelWithPressurePKfPfii_param_0,
	.param .u64 .ptr .align 1 _Z22copyKernelWithPressurePKfPfii_param_1,
	.param .u32 _Z22copyKernelWithPressurePKfPfii_param_2,
	.param .u32 _Z22copyKernelWithPressurePKfPfii_param_3
)
{
	.reg .pred 	%p<2>;
	.reg .b32 	%r<12>;
	.reg .b32 	%f<2>;
	.reg .b64 	%rd<9>;

	ld.param.u64 	%rd1, [_Z22copyKernelWithPressurePKfPfii_param_0];
	ld.param.u64 	%rd2, [_Z22copyKernelWithPressurePKfPfii_param_1];
	ld.param.u32 	%r2, [_Z22copyKernelWithPressurePKfPfii_param_2];
	ld.param.u32 	%r3, [_Z22copyKernelWithPressurePKfPfii_param_3];
	mov.u32 	%r4, %ctaid.x;
	mov.u32 	%r5, %ntid.x;
	mov.u32 	%r6, %tid.x;
	mad.lo.s32 	%r1, %r4, %r5, %r6;
	mul.lo.s32 	%r7, %r3, %r2;
	setp.ge.s32 	%p1, %r1, %r7;
	@%p1 bra 	$L__BB1_2;
	cvta.to.global.u64 	%rd3, %rd1;
	cvta.to.global.u64 	%rd4, %rd2;
	div.s32 	%r8, %r1, %r3;
	mul.lo.s32 	%r9, %r8, %r3;
	sub.s32 	%r10, %r1, %r9;
	mad.lo.s32 	%r11, %r10, %r2, %r8;
	mul.wide.s32 	%rd5, %r1, 4;
	add.s64 	%rd6, %rd3, %rd5;
	ld.global.f32 	%f1, [%rd6];
	mul.wide.s32 	%rd7, %r11, 4;
	add.s64 	%rd8, %rd4, %rd7;
	st.global.f32 	[%rd8], %f1;
$L__BB1_2:
	ret;

}


// ===== COMPILED SASS (sm_100) =====

	.target	sm_100

	.elftype	@"ET_EXEC"


//--------------------- .note.nv.tkinfo           --------------------------
	.section	.note.nv.tkinfo,"",@"SHT_NOTE"
	.sectionflags	@"SHF_NOTE_NV_TKINFO"
	.tkinfo
        /*0018*/ 	.word	0x00000002
        /*0030*/ 	.string	""
        /*0030*/ 	.string	"ptxas"
        /*0030*/ 	.string	"Cuda compilation tools, release 13.0, V13.0.88"
        /*0030*/ 	.string	"Build cuda_13.0.r13.0/compiler.36424714_0"
        /*0030*/ 	.string	"-arch sm_100 -m 64 "



//--------------------- .note.nv.cuinfo           --------------------------
	.section	.note.nv.cuinfo,"",@"SHT_NOTE"
	.sectionflags	@"SHF_NOTE_NV_CUINFO"
        /*0018*/ 	.short	0x0002
        /*001a*/ 	.short	0x0064
        /*001c*/ 	.short	0x0082
	.zero		2


//--------------------- .nv.info                  --------------------------
	.section	.nv.info,"",@"SHT_CUDA_INFO"
	.align	4


	//----- nvinfo : EIATTR_REGCOUNT
	.align		4
        /*0000*/ 	.byte	0x04, 0x2f
        /*0002*/ 	.short	(.L_1 - .L_0)
	.align		4
.L_0:
        /*0004*/ 	.word	index@(_Z10copyKernelPKfPfii)
        /*0008*/ 	.word	0x00000010


	//----- nvinfo : EIATTR_FRAME_SIZE
	.align		4
.L_1:
        /*000c*/ 	.byte	0x04, 0x11
        /*000e*/ 	.short	(.L_3 - .L_2)
	.align		4
.L_2:
        /*0010*/ 	.word	index@(_Z10copyKernelPKfPfii)
        /*0014*/ 	.word	0x00000000


	//----- nvinfo : EIATTR_REGCOUNT
	.align		4
.L_3:
        /*0018*/ 	.byte	0x04, 0x2f
        /*001a*/ 	.short	(.L_5 - .L_4)
	.align		4
.L_4:
        /*001c*/ 	.word	index@(_Z22copyKernelWithPressurePKfPfii)
        /*0020*/ 	.word	0x00000010


	//----- nvinfo : EIATTR_FRAME_SIZE
	.align		4
.L_5:
        /*0024*/ 	.byte	0x04, 0x11
        /*0026*/ 	.short	(.L_7 - .L_6)
	.align		4
.L_6:
        /*0028*/ 	.word	index@(_Z22copyKernelWithPressurePKfPfii)
        /*002c*/ 	.word	0x00000000


	//----- nvinfo : EIATTR_MIN_STACK_SIZE
	.align		4
.L_7:
        /*0030*/ 	.byte	0x04, 0x12
        /*0032*/ 	.short	(.L_9 - .L_8)
	.align		4
.L_8:
        /*0034*/ 	.word	index@(_Z22copyKernelWithPressurePKfPfii)
        /*0038*/ 	.word	0x00000000


	//----- nvinfo : EIATTR_MIN_STACK_SIZE
	.align		4
.L_9:
        /*003c*/ 	.byte	0x04, 0x12
        /*003e*/ 	.short	(.L_11 - .L_10)
	.align		4
.L_10:
        /*0040*/ 	.word	index@(_Z10copyKernelPKfPfii)
        /*0044*/ 	.word	0x00000000
.L_11:


//--------------------- .nv.compat                --------------------------
	.section	.nv.compat,"",@"SHT_CUDA_COMPAT_INFO"
	.align	4
        /*0000*/ 	.byte	0x02, 0x09, 0x00, 0x00, 0x02, 0x02, 0x01, 0x00, 0x02, 0x05, 0x05, 0x00, 0x03, 0x07, 0x01, 0x01
        /*0010*/ 	.byte	0x02, 0x03, 0x00, 0x00, 0x02, 0x06, 0x01, 0x00, 0x04, 0x0b, 0x08, 0x00, 0x09, 0x00, 0x00, 0x00
        /*0020*/ 	.byte	0x00, 0x00, 0x00, 0x00


//--------------------- .nv.info._Z22copyKernelWithPressurePKfPfii --------------------------
	.section	.nv.info._Z22copyKernelWithPressurePKfPfii,"",@"SHT_CUDA_INFO"
	.sectionflags	@""
	.align	4


	//----- nvinfo : EIATTR_CUDA_API_VERSION
	.align		4
        /*0000*/ 	.byte	0x04, 0x37
        /*0002*/ 	.short	(.L_13 - .L_12)
.L_12:
        /*0004*/ 	.word	0x00000082


	//----- nvinfo : EIATTR_KPARAM_INFO
	.align		4
.L_13:
        /*0008*/ 	.byte	0x04, 0x17
        /*000a*/ 	.short	(.L_15 - .L_14)
.L_14:
        /*000c*/ 	.word	0x00000000
        /*0010*/ 	.short	0x0003
        /*0012*/ 	.short	0x0014
        /*0014*/ 	.byte	0x00, 0xf0, 0x11, 0x00


	//----- nvinfo : EIATTR_KPARAM_INFO
	.align		4
.L_15:
        /*0018*/ 	.byte	0x04, 0x17
        /*001a*/ 	.short	(.L_17 - .L_16)
.L_16:
        /*001c*/ 	.word	0x00000000
        /*0020*/ 	.short	0x0002
        /*0022*/ 	.short	0x0010
        /*0024*/ 	.byte	0x00, 0xf0, 0x11, 0x00


	//----- nvinfo : EIATTR_KPARAM_INFO
	.align		4
.L_17:
        /*0028*/ 	.byte	0x04, 0x17
        /*002a*/ 	.short	(.L_19 - .L_18)
.L_18:
        /*002c*/ 	.word	0x00000000
        /*0030*/ 	.short	0x0001
        /*0032*/ 	.short	0x0008
        /*0034*/ 	.byte	0x00, 0xf5, 0x21, 0x00


	//----- nvinfo : EIATTR_KPARAM_INFO
	.align		4
.L_19:
        /*0038*/ 	.byte	0x04, 0x17
        /*003a*/ 	.short	(.L_21 - .L_20)
.L_20:
        /*003c*/ 	.word	0x00000000
        /*0040*/ 	.short	0x0000
        /*0042*/ 	.short	0x0000
        /*0044*/ 	.byte	0x00, 0xf5, 0x21, 0x00


	//----- nvinfo : EIATTR_SPARSE_MMA_MASK
	.align		4
.L_21:
        /*0048*/ 	.byte	0x03, 0x50
        /*004a*/ 	.short	0x0000


	//----- nvinfo : EIATTR_MAXREG_COUNT
	.align		4
        /*004c*/ 	.byte	0x03, 0x1b
        /*004e*/ 	.short	0x00ff


	//----- nvinfo : EIATTR_MERCURY_ISA_VERSION
	.align		4
        /*0050*/ 	.byte	0x03, 0x5f
        /*0052*/ 	.short	0x0101


	//----- nvinfo : EIATTR_VRC_CTA_INIT_COUNT
	.align		4
        /*0054*/ 	.byte	0x02, 0x4a
	.zero		1
	.zero		1


	//----- nvinfo : EIATTR_EXIT_INSTR_OFFSETS
	.align		4
        /*0058*/ 	.byte	0x04, 0x1c
        /*005a*/ 	.short	(.L_23 - .L_22)


	//   ....[0]....
.L_22:
        /*005c*/ 	.word	0x00000080


	//   ....[1]....
        /*0060*/ 	.word	0x000002a0


	//----- nvinfo : EIATTR_CBANK_PARAM_SIZE
	.align		4
.L_23:
        /*0064*/ 	.byte	0x03, 0x19
        /*0066*/ 	.short	0x0018


	//----- nvinfo : EIATTR_PARAM_CBANK
	.align		4
        /*0068*/ 	.byte	0x04, 0x0a
        /*006a*/ 	.short	(.L_25 - .L_24)
	.align		4
.L_24:
        /*006c*/ 	.word	index@(.nv.constant0._Z22copyKernelWithPressurePKfPfii)
        /*0070*/ 	.short	0x0380
        /*0072*/ 	.short	0x0018


	//----- nvinfo : EIATTR_SW_WAR
	.align		4
.L_25:
        /*0074*/ 	.byte	0x04, 0x36
        /*0076*/ 	.short	(.L_27 - .L_26)
.L_26:
        /*0078*/ 	.word	0x00000008
.L_27:


//--------------------- .nv.info._Z10copyKernelPKfPfii --------------------------
	.section	.nv.info._Z10copyKernelPKfPfii,"",@"SHT_CUDA_INFO"
	.sectionflags	@""
	.align	4


	//----- nvinfo : EIATTR_CUDA_API_VERSION
	.align		4
        /*0000*/ 	.byte	0x04, 0x37
        /*0002*/ 	.short	(.L_29 - .L_28)
.L_28:
        /*0004*/ 	.word	0x00000082


	//----- nvinfo : EIATTR_KPARAM_INFO
	.align		4
.L_29:
        /*0008*/ 	.byte	0x04, 0x17
        /*000a*/ 	.short	(.L_31 - .L_30)
.L_30:
        /*000c*/ 	.word	0x00000000
        /*0010*/ 	.short	0x0003
        /*0012*/ 	.short	0x0014
        /*0014*/ 	.byte	0x00, 0xf0, 0x11, 0x00


	//----- nvinfo : EIATTR_KPARAM_INFO
	.align		4
.L_31:
        /*0018*/ 	.byte	0x04, 0x17
        /*001a*/ 	.short	(.L_33 - .L_32)
.L_32:
        /*001c*/ 	.word	0x00000000
        /*0020*/ 	.short	0x0002
        /*0022*/ 	.short	0x0010
        /*0024*/ 	.byte	0x00, 0xf0, 0x11, 0x00


	//----- nvinfo : EIATTR_KPARAM_INFO
	.align		4
.L_33:
        /*0028*/ 	.byte	0x04, 0x17
        /*002a*/ 	.short	(.L_35 - .L_34)
.L_34:
        /*002c*/ 	.word	0x00000000
        /*0030*/ 	.short	0x0001
        /*0032*/ 	.short	0x0008
        /*0034*/ 	.byte	0x00, 0xf5, 0x21, 0x00


	//----- nvinfo : EIATTR_KPARAM_INFO
	.align		4
.L_35:
        /*0038*/ 	.byte	0x04, 0x17
        /*003a*/ 	.short	(.L_37 - .L_36)
.L_36:
        /*003c*/ 	.word	0x00000000
        /*0040*/ 	.short	0x0000
        /*0042*/ 	.short	0x0000
        /*0044*/ 	.byte	0x00, 0xf5, 0x21, 0x00


	//----- nvinfo : EIATTR_SPARSE_MMA_MASK
	.align		4
.L_37:
        /*0048*/ 	.byte	0x03, 0x50
        /*004a*/ 	.short	0x0000


	//----- nvinfo : EIATTR_MAXREG_COUNT
	.align		4
        /*004c*/ 	.byte	0x03, 0x1b
        /*004e*/ 	.short	0x00ff


	//----- nvinfo : EIATTR_MERCURY_ISA_VERSION
	.align		4
        /*0050*/ 	.byte	0x03, 0x5f
        /*0052*/ 	.short	0x0101


	//----- nvinfo : EIATTR_VRC_CTA_INIT_COUNT
	.align		4
        /*0054*/ 	.byte	0x02, 0x4a
	.zero		1
	.zero		1


	//----- nvinfo : EIATTR_EXIT_INSTR_OFFSETS
	.align		4
        /*0058*/ 	.byte	0x04, 0x1c
        /*005a*/ 	.short	(.L_39 - .L_38)


	//   ....[0]....
.L_38:
        /*005c*/ 	.word	0x00000080


	//   ....[1]....
        /*0060*/ 	.word	0x000002a0


	//----- nvinfo : EIATTR_CBANK_PARAM_SIZE
	.align		4
.L_39:
        /*0064*/ 	.byte	0x03, 0x19
        /*0066*/ 	.short	0x0018


	//----- nvinfo : EIATTR_PARAM_CBANK
	.align		4
        /*0068*/ 	.byte	0x04, 0x0a
        /*006a*/ 	.short	(.L_41 - .L_40)
	.align		4
.L_40:
        /*006c*/ 	.word	index@(.nv.constant0._Z10copyKernelPKfPfii)
        /*0070*/ 	.short	0x0380
        /*0072*/ 	.short	0x0018


	//----- nvinfo : EIATTR_SW_WAR
	.align		4
.L_41:
        /*0074*/ 	.byte	0x04, 0x36
        /*0076*/ 	.short	(.L_43 - .L_42)
.L_42:
        /*0078*/ 	.word	0x00000008
.L_43:


//--------------------- .nv.callgraph             --------------------------
	.section	.nv.callgraph,"",@"SHT_CUDA_CALLGRAPH"
	.align	4
	.sectionentsize	8
	.align		4
        /*0000*/ 	.word	0x00000000
	.align		4
        /*0004*/ 	.word	0xffffffff
	.align		4
        /*0008*/ 	.word	0x00000000
	.align		4
        /*000c*/ 	.word	0xfffffffe
	.align		4
        /*0010*/ 	.word	0x00000000
	.align		4
        /*0014*/ 	.word	0xfffffffd
	.align		4
        /*0018*/ 	.word	0x00000000
	.align		4
        /*001c*/ 	.word	0xfffffffc


//--------------------- .text._Z22copyKernelWithPressurePKfPfii --------------------------
	.section	.text._Z22copyKernelWithPressurePKfPfii,"ax",@progbits
	.align	128
        .global         _Z22copyKernelWithPressurePKfPfii
        .type           _Z22copyKernelWithPressurePKfPfii,@function
        .size           _Z22copyKernelWithPressurePKfPfii,(.L_x_2 - _Z22copyKernelWithPressurePKfPfii)
        .other          _Z22copyKernelWithPressurePKfPfii,@"STO_CUDA_ENTRY STV_DEFAULT"
_Z22copyKernelWithPressurePKfPfii:
.text._Z22copyKernelWithPressurePKfPfii:
[----:B------:R-:W-:Y:S01]  /*0000*/  LDC R1, c[0x0][0x37c] ;  /* 0x0000df00ff017b82 */ /* 0x000fe20000000800 */
[----:B------:R-:W0:Y:S07]  /*0010*/  S2R R5, SR_TID.X ;  /* 0x0000000000057919 */ /* 0x000e2e0000002100 */
[----:B------:R-:W0:Y:S08]  /*0020*/  S2UR UR4, SR_CTAID.X ;  /* 0x00000000000479c3 */ /* 0x000e300000002500 */
[----:B------:R-:W0:Y:S08]  /*0030*/  LDC R0, c[0x0][0x360] ;  /* 0x0000d800ff007b82 */ /* 0x000e300000000800 */
[----:B------:R-:W1:Y:S01]  /*0040*/  LDC.64 R2, c[0x0][0x390] ;  /* 0x0000e400ff027b82 */ /* 0x000e620000000a00 */
[----:B0-----:R-:W-:-:S02]  /*0050*/  IMAD R0, R0, UR4, R5 ;  /* 0x0000000400007c24 */ /* 0x001fc4000f8e0205 */
[----:B-1----:R-:W-:-:S05]  /*0060*/  IMAD R5, R3, R2, RZ ;  /* 0x0000000203057224 */ /* 0x002fca00078e02ff */
[----:B------:R-:W-:-:S13]  /*0070*/  ISETP.GE.AND P0, PT, R0, R5, PT ;  /* 0x000000050000720c */ /* 0x000fda0003f06270 */
[----:B------:R-:W-:Y:S05]  /*0080*/  @P0 EXIT ;  /* 0x000000000000094d */ /* 0x000fea0003800000 */
[----:B------:R-:W0:Y:S01]  /*0090*/  LDC.64 R4, c[0x0][0x380] ;  /* 0x0000e000ff047b82 */ /* 0x000e220000000a00 */
[----:B------:R-:W1:Y:S01]  /*00a0*/  LDCU.64 UR4, c[0x0][0x358] ;  /* 0x00006b00ff0477ac */ /* 0x000e620008000a00 */
[----:B0-----:R-:W-:-:S05]  /*00b0*/  IMAD.WIDE R4, R0, 0x4, R4 ;  /* 0x0000000400047825 */ /* 0x001fca00078e0204 */
[----:B-1----:R0:W2:Y:S01]  /*00c0*/  LDG.E R9, desc[UR4][R4.64] ;  /* 0x0000000404097981 */ /* 0x0020a2000c1e1900 */
[----:B------:R-:W-:-:S04]  /*00d0*/  IABS R11, R3 ;  /* 0x00000003000b7213 */ /* 0x000fc80000000000 */
[----:B------:R-:W1:Y:S01]  /*00e0*/  I2F.RP R8, R11 ;  /* 0x0000000b00087306 */ /* 0x000e620000209400 */
[----:B0-----:R-:W-:-:S07]  /*00f0*/  IABS R4, R0 ;  /* 0x0000000000047213 */ /* 0x001fce0000000000 */
[----:B-1----:R-:W0:Y:S02]  /*0100*/  MUFU.RCP R8, R8 ;  /* 0x0000000800087308 */ /* 0x002e240000001000 */
[----:B0-----:R-:W-:-:S06]  /*0110*/  IADD3 R6, PT, PT, R8, 0xffffffe, RZ ;  /* 0x0ffffffe08067810 */ /* 0x001fcc0007ffe0ff */
[----:B------:R0:W1:Y:S02]  /*0120*/  F2I.FTZ.U32.TRUNC.NTZ R7, R6 ;  /* 0x0000000600077305 */ /* 0x000064000021f000 */
[----:B0-----:R-:W-:Y:S01]  /*0130*/  IMAD.MOV.U32 R6, RZ, RZ, RZ ;  /* 0x000000ffff067224 */ /* 0x001fe200078e00ff */
[----:B-1----:R-:W-:-:S05]  /*0140*/  IADD3 R10, PT, PT, RZ, -R7, RZ ;  /* 0x80000007ff0a7210 */ /* 0x002fca0007ffe0ff */
[----:B------:R-:W-:-:S04]  /*0150*/  IMAD R13, R10, R11, RZ ;  /* 0x0000000b0a0d7224 */ /* 0x000fc800078e02ff */
[----:B------:R-:W-:-:S06]  /*0160*/  IMAD.HI.U32 R7, R7, R13, R6 ;  /* 0x0000000d07077227 */ /* 0x000fcc00078e0006 */
[----:B------:R-:W-:-:S05]  /*0170*/  IMAD.HI.U32 R7, R7, R4, RZ ;  /* 0x0000000407077227 */ /* 0x000fca00078e00ff */
[----:B------:R-:W-:-:S05]  /*0180*/  IADD3 R5, PT, PT, -R7, RZ, RZ ;  /* 0x000000ff07057210 */ /* 0x000fca0007ffe1ff */
[----:B------:R-:W-:-:S05]  /*0190*/  IMAD R4, R11, R5, R4 ;  /* 0x000000050b047224 */ /* 0x000fca00078e0204 */
[----:B------:R-:W-:-:S13]  /*01a0*/  ISETP.GT.U32.AND P2, PT, R11, R4, PT ;  /* 0x000000040b00720c */ /* 0x000fda0003f44070 */
[----:B------:R-:W-:Y:S01]  /*01b0*/  @!P2 IMAD.IADD R4, R4, 0x1, -R11 ;  /* 0x000000010404a824 */ /* 0x000fe200078e0a0b */
[----:B------:R-:W-:Y:S02]  /*01c0*/  @!P2 IADD3 R7, PT, PT, R7, 0x1, RZ ;  /* 0x000000010707a810 */ /* 0x000fe40007ffe0ff */
[----:B------:R-:W-:Y:S02]  /*01d0*/  ISETP.NE.AND P2, PT, R3, RZ, PT ;  /* 0x000000ff0300720c */ /* 0x000fe40003f45270 */
[----:B------:R-:W-:Y:S02]  /*01e0*/  ISETP.GE.U32.AND P0, PT, R4, R11, PT ;  /* 0x0000000b0400720c */ /* 0x000fe40003f06070 */
[----:B------:R-:W-:-:S04]  /*01f0*/  LOP3.LUT R4, R0, R3, RZ, 0x3c, !PT ;  /* 0x0000000300047212 */ /* 0x000fc800078e3cff */
[----:B------:R-:W-:Y:S02]  /*0200*/  ISETP.GE.AND P1, PT, R4, RZ, PT ;  /* 0x000000ff0400720c */ /* 0x000fe40003f26270 */
[----:B------:R-:W0:Y:S05]  /*0210*/  LDC.64 R4, c[0x0][0x388] ;  /* 0x0000e200ff047b82 */ /* 0x000e2a0000000a00 */
[----:B------:R-:W-:-:S06]  /*0220*/  @P0 VIADD R7, R7, 0x1 ;  /* 0x0000000107070836 */ /* 0x000fcc0000000000 */
[----:B------:R-:W-:Y:S02]  /*0230*/  @!P1 IADD3 R7, PT, PT, -R7, RZ, RZ ;  /* 0x000000ff07079210 */ /* 0x000fe40007ffe1ff */
[----:B------:R-:W-:-:S05]  /*0240*/  @!P2 LOP3.LUT R7, RZ, R3, RZ, 0x33, !PT ;  /* 0x00000003ff07a212 */ /* 0x000fca00078e33ff */
[----:B------:R-:W-:-:S04]  /*0250*/  IMAD.MOV R6, RZ, RZ, -R7 ;  /* 0x000000ffff067224 */ /* 0x000fc800078e0a07 */
[----:B------:R-:W-:-:S04]  /*0260*/  IMAD R0, R3, R6, R0 ;  /* 0x0000000603007224 */ /* 0x000fc800078e0200 */
[----:B------:R-:W-:-:S04]  /*0270*/  IMAD R3, R0, R2, R7 ;  /* 0x0000000200037224 */ /* 0x000fc800078e0207 */
[----:B0-----:R-:W-:-:S05]  /*0280*/  IMAD.WIDE R2, R3, 0x4, R4 ;  /* 0x0000000403027825 */ /* 0x001fca00078e0204 */
[----:B--2---:R-:W-:Y:S01]  /*0290*/  STG.E desc[UR4][R2.64], R9 ;  /* 0x0000000902007986 */ /* 0x004fe2000c101904 */
[----:B------:R-:W-:Y:S05]  /*02a0*/  EXIT ;  /* 0x000000000000794d */ /* 0x000fea0003800000 */
.L_x_0:
[----:B------:R-:W-:-:S00]  /*02b0*/  BRA `(.L_x_0) ;  /* 0xfffffffc00fc7947 */ /* 0x000fc0000383ffff */
[----:B------:R-:W-:-:S00]  /*02c0*/  NOP ;  /* 0x0000000000007918 */ /* 0x000fc00000000000 */
        /* <DEDUP_REMOVED lines=11> */
.L_x_2:


//--------------------- .text._Z10copyKernelPKfPfii --------------------------
	.section	.text._Z10copyKernelPKfPfii,"ax",@progbits
	.align	128
        .global         _Z10copyKernelPKfPfii
        .type           _Z10copyKernelPKfPfii,@function
        .size           _Z10copyKernelPKfPfii,(.L_x_3 - _Z10copyKernelPKfPfii)
        .other          _Z10copyKernelPKfPfii,@"STO_CUDA_ENTRY STV_DEFAULT"
_Z10copyKernelPKfPfii:
.text._Z10copyKernelPKfPfii:
        /* <DEDUP_REMOVED lines=43> */
.L_x_1:
        /* <DEDUP_REMOVED lines=13> */
.L_x_3:


//--------------------- .nv.shared.reserved.0     --------------------------
	.section	.nv.shared.reserved.0,"aw",@nobits
	.weak		__nv_reservedSMEM_offset_0_alias
	.size		__nv_reservedSMEM_offset_0_alias, 0, 64
	.other		__nv_reservedSMEM_offset_0_alias,@"STO_CUDA_RESERVED_SHARED STV_DEFAULT"
__nv_reservedSMEM_offset_0_alias:
	.zero		0
	.zero		64


//--------------------- .nv.constant0._Z22copyKernelWithPressurePKfPfii --------------------------
	.section	.nv.constant0._Z22copyKernelWithPressurePKfPfii,"a",@progbits
	.sectionflags	@""
	.align	4
.nv.constant0._Z22copyKernelWithPressurePKfPfii:
	.zero		920


//--------------------- .nv.constant0._Z10copyKernelPKfPfii --------------------------
	.section	.nv.constant0._Z10copyKernelPKfPfii,"a",@progbits
	.sectionflags	@""
	.align	4
.nv.constant0._Z10copyKernelPKfPfii:
	.zero		920


//--------------------- SYMBOLS --------------------------

	.type		.nv.reservedSmem.offset0,@object
	.size		.nv.reservedSmem.offset0,0x4
